//
// Generated by NVIDIA NVVM Compiler
//
// Compiler Build ID: CL-36424714
// Cuda compilation tools, release 13.0, V13.0.88
// Based on NVVM 20.0.0
//

.version 9.0
.target sm_100
.address_size 64

	// .globl	_Z14EvaluateKernelv

.visible .entry _Z14EvaluateKernelv()
{


	ret;

}


// ===== COMPILED SASS (sm_100) =====

	.target	sm_100

	.elftype	@"ET_EXEC"


//--------------------- .note.nv.tkinfo           --------------------------
	.section	.note.nv.tkinfo,"",@"SHT_NOTE"
	.sectionflags	@"SHF_NOTE_NV_TKINFO"
	.tkinfo
        /*0018*/ 	.word	0x00000002
        /*0030*/ 	.string	""
        /*0030*/ 	.string	"ptxas"
        /*0030*/ 	.string	"Cuda compilation tools, release 13.0, V13.0.88"
        /*0030*/ 	.string	"Build cuda_13.0.r13.0/compiler.36424714_0"
        /*0030*/ 	.string	"-arch sm_100 -m 64 "



//--------------------- .note.nv.cuinfo           --------------------------
	.section	.note.nv.cuinfo,"",@"SHT_NOTE"
	.sectionflags	@"SHF_NOTE_NV_CUINFO"
        /*0018*/ 	.short	0x0002
        /*001a*/ 	.short	0x0064
        /*001c*/ 	.short	0x0082
	.zero		2


//--------------------- .nv.info                  --------------------------
	.section	.nv.info,"",@"SHT_CUDA_INFO"
	.align	4


	//----- nvinfo : EIATTR_REGCOUNT
	.align		4
        /*0000*/ 	.byte	0x04, 0x2f
        /*0002*/ 	.short	(.L_1 - .L_0)
	.align		4
.L_0:
        /*0004*/ 	.word	index@(_Z14EvaluateKernelv)
        /*0008*/ 	.word	0x00000004


	//----- nvinfo : EIATTR_FRAME_SIZE
	.align		4
.L_1:
        /*000c*/ 	.byte	0x04, 0x11
        /*000e*/ 	.short	(.L_3 - .L_2)
	.align		4
.L_2:
        /*0010*/ 	.word	index@(_Z14EvaluateKernelv)
        /*0014*/ 	.word	0x00000000


	//----- nvinfo : EIATTR_MIN_STACK_SIZE
	.align		4
.L_3:
        /*0018*/ 	.byte	0x04, 0x12
        /*001a*/ 	.short	(.L_5 - .L_4)
	.align		4
.L_4:
        /*001c*/ 	.word	index@(_Z14EvaluateKernelv)
        /*0020*/ 	.word	0x00000000
.L_5:


//--------------------- .nv.compat                --------------------------
	.section	.nv.compat,"",@"SHT_CUDA_COMPAT_INFO"
	.align	4
        /*0000*/ 	.byte	0x02, 0x09, 0x00, 0x00, 0x02, 0x02, 0x01, 0x00, 0x02, 0x05, 0x05, 0x00, 0x03, 0x07, 0x01, 0x01
        /*0010*/ 	.byte	0x02, 0x03, 0x00, 0x00, 0x02, 0x06, 0x01, 0x00, 0x04, 0x0b, 0x08, 0x00, 0x09, 0x00, 0x00, 0x00
        /*0020*/ 	.byte	0x00, 0x00, 0x00, 0x00


//--------------------- .nv.info._Z14EvaluateKernelv --------------------------
	.section	.nv.info._Z14EvaluateKernelv,"",@"SHT_CUDA_INFO"
	.sectionflags	@""
	.align	4


	//----- nvinfo : EIATTR_CUDA_API_VERSION
	.align		4
        /*0000*/ 	.byte	0x04, 0x37
        /*0002*/ 	.short	(.L_7 - .L_6)
.L_6:
        /*0004*/ 	.word	0x00000082


	//----- nvinfo : EIATTR_SPARSE_MMA_MASK
	.align		4
.L_7:
        /*0008*/ 	.byte	0x03, 0x50
        /*000a*/ 	.short	0x0000


	//----- nvinfo : EIATTR_MAXREG_COUNT
	.align		4
        /*000c*/ 	.byte	0x03, 0x1b
        /*000e*/ 	.short	0x00ff


	//----- nvinfo : EIATTR_MERCURY_ISA_VERSION
	.align		4
        /*0010*/ 	.byte	0x03, 0x5f
        /*0012*/ 	.short	0x0101


	//----- nvinfo : EIATTR_VRC_CTA_INIT_COUNT
	.align		4
        /*0014*/ 	.byte	0x02, 0x4a
	.zero		1
	.zero		1


	//----- nvinfo : EIATTR_EXIT_INSTR_OFFSETS
	.align		4
        /*0018*/ 	.byte	0x04, 0x1c
        /*001a*/ 	.short	(.L_9 - .L_8)


	//   ....[0]....
.L_8:
        /*001c*/ 	.word	0x00000010


	//----- nvinfo : EIATTR_SW_WAR
	.align		4
.L_9:
        /*0020*/ 	.byte	0x04, 0x36
        /*0022*/ 	.short	(.L_11 - .L_10)
.L_10:
        /*0024*/ 	.word	0x00000008
.L_11:


//--------------------- .nv.callgraph             --------------------------
	.section	.nv.callgraph,"",@"SHT_CUDA_CALLGRAPH"
	.align	4
	.sectionentsize	8
	.align		4
        /*0000*/ 	.word	0x00000000
	.align		4
        /*0004*/ 	.word	0xffffffff
	.align		4
        /*0008*/ 	.word	0x00000000
	.align		4
        /*000c*/ 	.word	0xfffffffe
	.align		4
        /*0010*/ 	.word	0x00000000
	.align		4
        /*0014*/ 	.word	0xfffffffd
	.align		4
        /*0018*/ 	.word	0x00000000
	.align		4
        /*001c*/ 	.word	0xfffffffc


//--------------------- .text._Z14EvaluateKernelv --------------------------
	.section	.text._Z14EvaluateKernelv,"ax",@progbits
	.align	128
        .global         _Z14EvaluateKernelv
        .type           _Z14EvaluateKernelv,@function
        .size           _Z14EvaluateKernelv,(.L_x_1 - _Z14EvaluateKernelv)
        .other          _Z14EvaluateKernelv,@"STO_CUDA_ENTRY STV_DEFAULT"
_Z14EvaluateKernelv:
.text._Z14EvaluateKernelv:
[----:B------:R-:W-:Y:S01]  /*0000*/  LDC R1, c[0x0][0x37c] ;  /* 0x0000df00ff017b82 */ /* 0x000fe20000000800 */
[----:B------:R-:W-:Y:S05]  /*0010*/  EXIT ;  /* 0x000000000000794d */ /* 0x000fea0003800000 */
.L_x_0:
[----:B------:R-:W-:-:S00]  /*0020*/  BRA `(.L_x_0) ;  /* 0xfffffffc00fc7947 */ /* 0x000fc0000383ffff */
[----:B------:R-:W-:-:S00]  /*0030*/  NOP ;  /* 0x0000000000007918 */ /* 0x000fc00000000000 */
        /* <DEDUP_REMOVED lines=12> */
.L_x_1:


//--------------------- .nv.shared.reserved.0     --------------------------
	.section	.nv.shared.reserved.0,"aw",@nobits
	.weak		__nv_reservedSMEM_offset_0_alias
	.size		__nv_reservedSMEM_offset_0_alias, 0, 64
	.other		__nv_reservedSMEM_offset_0_alias,@"STO_CUDA_RESERVED_SHARED STV_DEFAULT"
__nv_reservedSMEM_offset_0_alias:
	.zero		0
	.zero		64


//--------------------- .nv.constant0._Z14EvaluateKernelv --------------------------
	.section	.nv.constant0._Z14EvaluateKernelv,"a",@progbits
	.sectionflags	@""
	.align	4
.nv.constant0._Z14EvaluateKernelv:
	.zero		896


//--------------------- SYMBOLS --------------------------

	.type		.nv.reservedSmem.offset0,@object
	.size		.nv.reservedSmem.offset0,0x4
